//
// Generated by NVIDIA NVVM Compiler
//
// Compiler Build ID: CL-36424714
// Cuda compilation tools, release 13.0, V13.0.88
// Based on NVVM 20.0.0
//

.version 9.0
.target sm_100
.address_size 64

	// .globl	_Z12rgb_to_ycbcrP6uchar3S0_ii

.visible .entry _Z12rgb_to_ycbcrP6uchar3S0_ii(
	.param .u64 .ptr .align 1 _Z12rgb_to_ycbcrP6uchar3S0_ii_param_0,
	.param .u64 .ptr .align 1 _Z12rgb_to_ycbcrP6uchar3S0_ii_param_1,
	.param .u32 _Z12rgb_to_ycbcrP6uchar3S0_ii_param_2,
	.param .u32 _Z12rgb_to_ycbcrP6uchar3S0_ii_param_3
)
{
	.reg .pred 	%p<4>;
	.reg .b16 	%rs<4>;
	.reg .b32 	%r<15>;
	.reg .b64 	%rd<8>;
	.reg .b64 	%fd<16>;

	ld.param.u64 	%rd1, [_Z12rgb_to_ycbcrP6uchar3S0_ii_param_0];
	ld.param.u64 	%rd2, [_Z12rgb_to_ycbcrP6uchar3S0_ii_param_1];
	ld.param.u32 	%r3, [_Z12rgb_to_ycbcrP6uchar3S0_ii_param_2];
	ld.param.u32 	%r4, [_Z12rgb_to_ycbcrP6uchar3S0_ii_param_3];
	mov.u32 	%r5, %ctaid.y;
	mov.u32 	%r6, %ntid.y;
	mov.u32 	%r7, %tid.y;
	mad.lo.s32 	%r1, %r5, %r6, %r7;
	mov.u32 	%r8, %ctaid.x;
	mov.u32 	%r9, %ntid.x;
	mov.u32 	%r10, %tid.x;
	mad.lo.s32 	%r2, %r8, %r9, %r10;
	setp.gt.s32 	%p1, %r1, %r4;
	setp.gt.s32 	%p2, %r2, %r3;
	or.pred  	%p3, %p2, %p1;
	@%p3 bra 	$L__BB0_2;
	cvta.to.global.u64 	%rd3, %rd1;
	cvta.to.global.u64 	%rd4, %rd2;
	mad.lo.s32 	%r11, %r3, %r1, %r2;
	mul.wide.u32 	%rd5, %r11, 3;
	add.s64 	%rd6, %rd3, %rd5;
	ld.global.u8 	%rs1, [%rd6];
	ld.global.u8 	%rs2, [%rd6+1];
	ld.global.u8 	%rs3, [%rd6+2];
	cvt.rn.f64.u16 	%fd1, %rs1;
	cvt.rn.f64.u16 	%fd2, %rs2;
	mul.f64 	%fd3, %fd2, 0d3FE020C49BA5E354;
	fma.rn.f64 	%fd4, %fd1, 0d3FD072B020C49BA6, %fd3;
	cvt.rn.f64.u16 	%fd5, %rs3;
	fma.rn.f64 	%fd6, %fd5, 0d3FB916872B020C4A, %fd4;
	add.f64 	%fd7, %fd6, 0d4030000000000000;
	cvt.rzi.u32.f64 	%r12, %fd7;
	add.s64 	%rd7, %rd4, %rd5;
	st.global.u8 	[%rd7], %r12;
	mul.f64 	%fd8, %fd2, 0dBFD29FBE76C8B439;
	fma.rn.f64 	%fd9, %fd1, 0dBFC2F1A9FBE76C8B, %fd8;
	fma.rn.f64 	%fd10, %fd5, 0d3FDC189374BC6A7F, %fd9;
	add.f64 	%fd11, %fd10, 0d4060000000000000;
	cvt.rzi.u32.f64 	%r13, %fd11;
	st.global.u8 	[%rd7+1], %r13;
	mul.f64 	%fd12, %fd2, 0dBFD78D4FDF3B645A;
	fma.rn.f64 	%fd13, %fd1, 0d3FDC189374BC6A7F, %fd12;
	fma.rn.f64 	%fd14, %fd5, 0dBFB22D0E56041893, %fd13;
	add.f64 	%fd15, %fd14, 0d4060000000000000;
	cvt.rzi.u32.f64 	%r14, %fd15;
	st.global.u8 	[%rd7+2], %r14;
$L__BB0_2:
	ret;

}


// ===== COMPILED SASS (sm_100) =====

	.target	sm_100

	.elftype	@"ET_EXEC"


//--------------------- .note.nv.tkinfo           --------------------------
	.section	.note.nv.tkinfo,"",@"SHT_NOTE"
	.sectionflags	@"SHF_NOTE_NV_TKINFO"
	.tkinfo
        /*0018*/ 	.word	0x00000002
        /*0030*/ 	.string	""
        /*0030*/ 	.string	"ptxas"
        /*0030*/ 	.string	"Cuda compilation tools, release 13.0, V13.0.88"
        /*0030*/ 	.string	"Build cuda_13.0.r13.0/compiler.36424714_0"
        /*0030*/ 	.string	"-arch sm_100 -m 64 "



//--------------------- .note.nv.cuinfo           --------------------------
	.section	.note.nv.cuinfo,"",@"SHT_NOTE"
	.sectionflags	@"SHF_NOTE_NV_CUINFO"
        /*0018*/ 	.short	0x0002
        /*001a*/ 	.short	0x0064
        /*001c*/ 	.short	0x0082
	.zero		2


//--------------------- .nv.info                  --------------------------
	.section	.nv.info,"",@"SHT_CUDA_INFO"
	.align	4


	//----- nvinfo : EIATTR_REGCOUNT
	.align		4
        /*0000*/ 	.byte	0x04, 0x2f
        /*0002*/ 	.short	(.L_1 - .L_0)
	.align		4
.L_0:
        /*0004*/ 	.word	index@(_Z12rgb_to_ycbcrP6uchar3S0_ii)
        /*0008*/ 	.word	0x00000010


	//----- nvinfo : EIATTR_FRAME_SIZE
	.align		4
.L_1:
        /*000c*/ 	.byte	0x04, 0x11
        /*000e*/ 	.short	(.L_3 - .L_2)
	.align		4
.L_2:
        /*0010*/ 	.word	index@(_Z12rgb_to_ycbcrP6uchar3S0_ii)
        /*0014*/ 	.word	0x00000000


	//----- nvinfo : EIATTR_MIN_STACK_SIZE
	.align		4
.L_3:
        /*0018*/ 	.byte	0x04, 0x12
        /*001a*/ 	.short	(.L_5 - .L_4)
	.align		4
.L_4:
        /*001c*/ 	.word	index@(_Z12rgb_to_ycbcrP6uchar3S0_ii)
        /*0020*/ 	.word	0x00000000
.L_5:


//--------------------- .nv.compat                --------------------------
	.section	.nv.compat,"",@"SHT_CUDA_COMPAT_INFO"
	.align	4
        /*0000*/ 	.byte	0x02, 0x09, 0x00, 0x00, 0x02, 0x02, 0x01, 0x00, 0x02, 0x05, 0x05, 0x00, 0x03, 0x07, 0x01, 0x01
        /*0010*/ 	.byte	0x02, 0x03, 0x00, 0x00, 0x02, 0x06, 0x01, 0x00, 0x04, 0x0b, 0x08, 0x00, 0x01, 0x00, 0x00, 0x00
        /*0020*/ 	.byte	0x00, 0x00, 0x00, 0x00


//--------------------- .nv.info._Z12rgb_to_ycbcrP6uchar3S0_ii --------------------------
	.section	.nv.info._Z12rgb_to_ycbcrP6uchar3S0_ii,"",@"SHT_CUDA_INFO"
	.sectionflags	@""
	.align	4


	//----- nvinfo : EIATTR_CUDA_API_VERSION
	.align		4
        /*0000*/ 	.byte	0x04, 0x37
        /*0002*/ 	.short	(.L_7 - .L_6)
.L_6:
        /*0004*/ 	.word	0x00000082


	//----- nvinfo : EIATTR_KPARAM_INFO
	.align		4
.L_7:
        /*0008*/ 	.byte	0x04, 0x17
        /*000a*/ 	.short	(.L_9 - .L_8)
.L_8:
        /*000c*/ 	.word	0x00000000
        /*0010*/ 	.short	0x0003
        /*0012*/ 	.short	0x0014
        /*0014*/ 	.byte	0x00, 0xf0, 0x11, 0x00


	//----- nvinfo : EIATTR_KPARAM_INFO
	.align		4
.L_9:
        /*0018*/ 	.byte	0x04, 0x17
        /*001a*/ 	.short	(.L_11 - .L_10)
.L_10:
        /*001c*/ 	.word	0x00000000
        /*0020*/ 	.short	0x0002
        /*0022*/ 	.short	0x0010
        /*0024*/ 	.byte	0x00, 0xf0, 0x11, 0x00


	//----- nvinfo : EIATTR_KPARAM_INFO
	.align		4
.L_11:
        /*0028*/ 	.byte	0x04, 0x17
        /*002a*/ 	.short	(.L_13 - .L_12)
.L_12:
        /*002c*/ 	.word	0x00000000
        /*0030*/ 	.short	0x0001
        /*0032*/ 	.short	0x0008
        /*0034*/ 	.byte	0x00, 0xf5, 0x21, 0x00


	//----- nvinfo : EIATTR_KPARAM_INFO
	.align		4
.L_13:
        /*0038*/ 	.byte	0x04, 0x17
        /*003a*/ 	.short	(.L_15 - .L_14)
.L_14:
        /*003c*/ 	.word	0x00000000
        /*0040*/ 	.short	0x0000
        /*0042*/ 	.short	0x0000
        /*0044*/ 	.byte	0x00, 0xf5, 0x21, 0x00


	//----- nvinfo : EIATTR_SPARSE_MMA_MASK
	.align		4
.L_15:
        /*0048*/ 	.byte	0x03, 0x50
        /*004a*/ 	.short	0x0000


	//----- nvinfo : EIATTR_MAXREG_COUNT
	.align		4
        /*004c*/ 	.byte	0x03, 0x1b
        /*004e*/ 	.short	0x00ff


	//----- nvinfo : EIATTR_MERCURY_ISA_VERSION
	.align		4
        /*0050*/ 	.byte	0x03, 0x5f
        /*0052*/ 	.short	0x0101


	//----- nvinfo : EIATTR_VRC_CTA_INIT_COUNT
	.align		4
        /*0054*/ 	.byte	0x02, 0x4a
	.zero		1
	.zero		1


	//----- nvinfo : EIATTR_EXIT_INSTR_OFFSETS
	.align		4
        /*0058*/ 	.byte	0x04, 0x1c
        /*005a*/ 	.short	(.L_17 - .L_16)


	//   ....[0]....
.L_16:
        /*005c*/ 	.word	0x000000c0


	//   ....[1]....
        /*0060*/ 	.word	0x000003b0


	//----- nvinfo : EIATTR_CBANK_PARAM_SIZE
	.align		4
.L_17:
        /*0064*/ 	.byte	0x03, 0x19
        /*0066*/ 	.short	0x0018


	//----- nvinfo : EIATTR_PARAM_CBANK
	.align		4
        /*0068*/ 	.byte	0x04, 0x0a
        /*006a*/ 	.short	(.L_19 - .L_18)
	.align		4
.L_18:
        /*006c*/ 	.word	index@(.nv.constant0._Z12rgb_to_ycbcrP6uchar3S0_ii)
        /*0070*/ 	.short	0x0380
        /*0072*/ 	.short	0x0018


	//----- nvinfo : EIATTR_SW_WAR
	.align		4
.L_19:
        /*0074*/ 	.byte	0x04, 0x36
        /*0076*/ 	.short	(.L_21 - .L_20)
.L_20:
        /*0078*/ 	.word	0x00000008
.L_21:


//--------------------- .nv.callgraph             --------------------------
	.section	.nv.callgraph,"",@"SHT_CUDA_CALLGRAPH"
	.align	4
	.sectionentsize	8
	.align		4
        /*0000*/ 	.word	0x00000000
	.align		4
        /*0004*/ 	.word	0xffffffff
	.align		4
        /*0008*/ 	.word	0x00000000
	.align		4
        /*000c*/ 	.word	0xfffffffe
	.align		4
        /*0010*/ 	.word	0x00000000
	.align		4
        /*0014*/ 	.word	0xfffffffd
	.align		4
        /*0018*/ 	.word	0x00000000
	.align		4
        /*001c*/ 	.word	0xfffffffc


//--------------------- .text._Z12rgb_to_ycbcrP6uchar3S0_ii --------------------------
	.section	.text._Z12rgb_to_ycbcrP6uchar3S0_ii,"ax",@progbits
	.align	128
        .global         _Z12rgb_to_ycbcrP6uchar3S0_ii
        .type           _Z12rgb_to_ycbcrP6uchar3S0_ii,@function
        .size           _Z12rgb_to_ycbcrP6uchar3S0_ii,(.L_x_1 - _Z12rgb_to_ycbcrP6uchar3S0_ii)
        .other          _Z12rgb_to_ycbcrP6uchar3S0_ii,@"STO_CUDA_ENTRY STV_DEFAULT"
_Z12rgb_to_ycbcrP6uchar3S0_ii:
.text._Z12rgb_to_ycbcrP6uchar3S0_ii:
[----:B------:R-:W-:Y:S01]  /*0000*/  LDC R1, c[0x0][0x37c] ;  /* 0x0000df00ff017b82 */ /* 0x000fe20000000800 */
[----:B------:R-:W0:Y:S07]  /*0010*/  S2R R3, SR_TID.Y ;  /* 0x0000000000037919 */ /* 0x000e2e0000002200 */
[----:B------:R-:W0:Y:S01]  /*0020*/  S2UR UR4, SR_CTAID.Y ;  /* 0x00000000000479c3 */ /* 0x000e220000002600 */
[----:B------:R-:W1:Y:S01]  /*0030*/  LDCU.64 UR6, c[0x0][0x390] ;  /* 0x00007200ff0677ac */ /* 0x000e620008000a00 */
[----:B------:R-:W2:Y:S06]  /*0040*/  S2R R2, SR_TID.X ;  /* 0x0000000000027919 */ /* 0x000eac0000002100 */
[----:B------:R-:W0:Y:S08]  /*0050*/  LDC R0, c[0x0][0x364] ;  /* 0x0000d900ff007b82 */ /* 0x000e300000000800 */
[----:B------:R-:W2:Y:S08]  /*0060*/  S2UR UR5, SR_CTAID.X ;  /* 0x00000000000579c3 */ /* 0x000eb00000002500 */
[----:B------:R-:W2:Y:S01]  /*0070*/  LDC R5, c[0x0][0x360] ;  /* 0x0000d800ff057b82 */ /* 0x000ea20000000800 */
[----:B0-----:R-:W-:-:S05]  /*0080*/  IMAD R0, R0, UR4, R3 ;  /* 0x0000000400007c24 */ /* 0x001fca000f8e0203 */
[----:B-1----:R-:W-:Y:S01]  /*0090*/  ISETP.GT.AND P0, PT, R0, UR7, PT ;  /* 0x0000000700007c0c */ /* 0x002fe2000bf04270 */
[----:B--2---:R-:W-:-:S05]  /*00a0*/  IMAD R5, R5, UR5, R2 ;  /* 0x0000000505057c24 */ /* 0x004fca000f8e0202 */
[----:B------:R-:W-:-:S13]  /*00b0*/  ISETP.GT.OR P0, PT, R5, UR6, P0 ;  /* 0x0000000605007c0c */ /* 0x000fda0008704670 */
[----:B------:R-:W-:Y:S05]  /*00c0*/  @P0 EXIT ;  /* 0x000000000000094d */ /* 0x000fea0003800000 */
[----:B------:R-:W0:Y:S01]  /*00d0*/  LDC.64 R2, c[0x0][0x380] ;  /* 0x0000e000ff027b82 */ /* 0x000e220000000a00 */
[----:B------:R-:W1:Y:S01]  /*00e0*/  LDCU.64 UR4, c[0x0][0x358] ;  /* 0x00006b00ff0477ac */ /* 0x000e620008000a00 */
[----:B------:R-:W-:-:S04]  /*00f0*/  IMAD R0, R0, UR6, R5 ;  /* 0x0000000600007c24 */ /* 0x000fc8000f8e0205 */
[----:B0-----:R-:W-:-:S05]  /*0100*/  IMAD.WIDE.U32 R2, R0, 0x3, R2 ;  /* 0x0000000300027825 */ /* 0x001fca00078e0002 */
[----:B-1----:R-:W2:Y:S04]  /*0110*/  LDG.E.U8 R6, desc[UR4][R2.64+0x1] ;  /* 0x0000010402067981 */ /* 0x002ea8000c1e1100 */
[----:B------:R-:W3:Y:S04]  /*0120*/  LDG.E.U8 R4, desc[UR4][R2.64] ;  /* 0x0000000402047981 */ /* 0x000ee8000c1e1100 */
[----:B------:R0:W4:Y:S01]  /*0130*/  LDG.E.U8 R10, desc[UR4][R2.64+0x2] ;  /* 0x00000204020a7981 */ /* 0x000122000c1e1100 */
[----:B------:R-:W-:Y:S01]  /*0140*/  UMOV UR8, 0x9ba5e354 ;  /* 0x9ba5e35400087882 */ /* 0x000fe20000000000 */
[----:B------:R-:W-:Y:S01]  /*0150*/  UMOV UR9, 0x3fe020c4 ;  /* 0x3fe020c400097882 */ /* 0x000fe20000000000 */
[----:B------:R-:W-:Y:S01]  /*0160*/  UMOV UR10, 0x76c8b439 ;  /* 0x76c8b439000a7882 */ /* 0x000fe20000000000 */
[----:B------:R-:W-:Y:S01]  /*0170*/  UMOV UR11, 0x3fd29fbe ;  /* 0x3fd29fbe000b7882 */ /* 0x000fe20000000000 */
[----:B0-----:R-:W0:Y:S02]  /*0180*/  LDC.64 R2, c[0x0][0x388] ;  /* 0x0000e200ff027b82 */ /* 0x001e240000000a00 */
[----:B0-----:R-:W-:Y:S01]  /*0190*/  IMAD.WIDE.U32 R2, R0, 0x3, R2 ;  /* 0x0000000300027825 */ /* 0x001fe200078e0002 */
[----:B--2---:R-:W0:Y:S08]  /*01a0*/  I2F.F64.U16 R6, R6 ;  /* 0x0000000600067312 */ /* 0x004e300000101800 */
[----:B---3--:R-:W1:Y:S01]  /*01b0*/  I2F.F64.U16 R4, R4 ;  /* 0x0000000400047312 */ /* 0x008e620000101800 */
[----:B0-----:R-:W-:-:S07]  /*01c0*/  DMUL R8, R6, UR8 ;  /* 0x0000000806087c28 */ /* 0x001fce0008000000 */
[----:B----4-:R-:W0:Y:S01]  /*01d0*/  I2F.F64.U16 R10, R10 ;  /* 0x0000000a000a7312 */ /* 0x010e220000101800 */
[----:B------:R-:W-:Y:S01]  /*01e0*/  UMOV UR8, 0x20c49ba6 ;  /* 0x20c49ba600087882 */ /* 0x000fe20000000000 */
[----:B------:R-:W-:Y:S01]  /*01f0*/  UMOV UR9, 0x3fd072b0 ;  /* 0x3fd072b000097882 */ /* 0x000fe20000000000 */
[----:B------:R-:W-:Y:S01]  /*0200*/  DMUL R12, R6, -UR10 ;  /* 0x8000000a060c7c28 */ /* 0x000fe20008000000 */
[----:B------:R-:W-:Y:S01]  /*0210*/  UMOV UR10, 0xfbe76c8b ;  /* 0xfbe76c8b000a7882 */ /* 0x000fe20000000000 */
[----:B------:R-:W-:Y:S01]  /*0220*/  UMOV UR11, 0x3fc2f1a9 ;  /* 0x3fc2f1a9000b7882 */ /* 0x000fe20000000000 */
[----:B-1----:R-:W-:Y:S01]  /*0230*/  DFMA R8, R4, UR8, R8 ;  /* 0x0000000804087c2b */ /* 0x002fe20008000008 */
[----:B------:R-:W-:Y:S01]  /*0240*/  UMOV UR8, 0xdf3b645a ;  /* 0xdf3b645a00087882 */ /* 0x000fe20000000000 */
[----:B------:R-:W-:Y:S02]  /*0250*/  UMOV UR9, 0x3fd78d4f ;  /* 0x3fd78d4f00097882 */ /* 0x000fe40000000000 */
[----:B------:R-:W-:Y:S01]  /*0260*/  DMUL R6, R6, -UR8 ;  /* 0x8000000806067c28 */ /* 0x000fe20008000000 */
[----:B------:R-:W-:Y:S01]  /*0270*/  UMOV UR8, 0x2b020c4a ;  /* 0x2b020c4a00087882 */ /* 0x000fe20000000000 */
[----:B------:R-:W-:Y:S01]  /*0280*/  UMOV UR9, 0x3fb91687 ;  /* 0x3fb9168700097882 */ /* 0x000fe20000000000 */
[----:B------:R-:W-:-:S02]  /*0290*/  DFMA R12, R4, -UR10, R12 ;  /* 0x8000000a040c7c2b */ /* 0x000fc4000800000c */
[----:B0-----:R-:W-:Y:S01]  /*02a0*/  DFMA R8, R10, UR8, R8 ;  /* 0x000000080a087c2b */ /* 0x001fe20008000008 */
[----:B------:R-:W-:Y:S01]  /*02b0*/  UMOV UR8, 0x74bc6a7f ;  /* 0x74bc6a7f00087882 */ /* 0x000fe20000000000 */
[----:B------:R-:W-:Y:S02]  /*02c0*/  UMOV UR9, 0x3fdc1893 ;  /* 0x3fdc189300097882 */ /* 0x000fe40000000000 */
[----:B------:R-:W-:Y:S02]  /*02d0*/  DFMA R6, R4, UR8, R6 ;  /* 0x0000000804067c2b */ /* 0x000fe40008000006 */
[----:B------:R-:W-:Y:S01]  /*02e0*/  DFMA R12, R10, UR8, R12 ;  /* 0x000000080a0c7c2b */ /* 0x000fe2000800000c */
[----:B------:R-:W-:Y:S01]  /*02f0*/  UMOV UR8, 0x56041893 ;  /* 0x5604189300087882 */ /* 0x000fe20000000000 */
[----:B------:R-:W-:Y:S01]  /*0300*/  UMOV UR9, 0x3fb22d0e ;  /* 0x3fb22d0e00097882 */ /* 0x000fe20000000000 */
[----:B------:R-:W-:-:S03]  /*0310*/  DADD R8, R8, 16 ;  /* 0x4030000008087429 */ /* 0x000fc60000000000 */
[----:B------:R-:W-:Y:S02]  /*0320*/  DFMA R6, R10, -UR8, R6 ;  /* 0x800000080a067c2b */ /* 0x000fe40008000006 */
[----:B------:R-:W-:-:S05]  /*0330*/  DADD R12, R12, 128 ;  /* 0x406000000c0c7429 */ /* 0x000fca0000000000 */
[----:B------:R-:W0:Y:S01]  /*0340*/  F2I.U32.F64.TRUNC R9, R8 ;  /* 0x0000000800097311 */ /* 0x000e22000030d000 */
[----:B------:R-:W-:-:S07]  /*0350*/  DADD R6, R6, 128 ;  /* 0x4060000006067429 */ /* 0x000fce0000000000 */
[----:B------:R-:W1:Y:S01]  /*0360*/  F2I.U32.F64.TRUNC R13, R12 ;  /* 0x0000000c000d7311 */ /* 0x000e62000030d000 */
[----:B0-----:R-:W-:Y:S07]  /*0370*/  STG.E.U8 desc[UR4][R2.64], R9 ;  /* 0x0000000902007986 */ /* 0x001fee000c101104 */
[----:B------:R-:W0:Y:S01]  /*0380*/  F2I.U32.F64.TRUNC R7, R6 ;  /* 0x0000000600077311 */ /* 0x000e22000030d000 */
[----:B-1----:R-:W-:Y:S04]  /*0390*/  STG.E.U8 desc[UR4][R2.64+0x1], R13 ;  /* 0x0000010d02007986 */ /* 0x002fe8000c101104 */
[----:B0-----:R-:W-:Y:S01]  /*03a0*/  STG.E.U8 desc[UR4][R2.64+0x2], R7 ;  /* 0x0000020702007986 */ /* 0x001fe2000c101104 */
[----:B------:R-:W-:Y:S05]  /*03b0*/  EXIT ;  /* 0x000000000000794d */ /* 0x000fea0003800000 */
.L_x_0:
[----:B------:R-:W-:-:S00]  /*03c0*/  BRA `(.L_x_0) ;  /* 0xfffffffc00fc7947 */ /* 0x000fc0000383ffff */
[----:B------:R-:W-:-:S00]  /*03d0*/  NOP ;  /* 0x0000000000007918 */ /* 0x000fc00000000000 */
        /* <DEDUP_REMOVED lines=10> */
.L_x_1:


//--------------------- .nv.shared.reserved.0     --------------------------
	.section	.nv.shared.reserved.0,"aw",@nobits
	.weak		__nv_reservedSMEM_offset_0_alias
	.size		__nv_reservedSMEM_offset_0_alias, 0, 64
	.other		__nv_reservedSMEM_offset_0_alias,@"STO_CUDA_RESERVED_SHARED STV_DEFAULT"
__nv_reservedSMEM_offset_0_alias:
	.zero		0
	.zero		64


//--------------------- .nv.constant0._Z12rgb_to_ycbcrP6uchar3S0_ii --------------------------
	.section	.nv.constant0._Z12rgb_to_ycbcrP6uchar3S0_ii,"a",@progbits
	.sectionflags	@""
	.align	4
.nv.constant0._Z12rgb_to_ycbcrP6uchar3S0_ii:
	.zero		920


//--------------------- SYMBOLS --------------------------

	.type		.nv.reservedSmem.offset0,@object
	.size		.nv.reservedSmem.offset0,0x4
